//
// Generated by NVIDIA NVVM Compiler
//
// Compiler Build ID: CL-36424714
// Cuda compilation tools, release 13.0, V13.0.88
// Based on NVVM 20.0.0
//

.version 9.0
.target sm_100
.address_size 64

	// .globl	_Z16layernorm_kernelPfS_S_S_
// _ZZ16layernorm_kernelPfS_S_S_E6s_mean has been demoted
// _ZZ16layernorm_kernelPfS_S_S_E5s_var has been demoted

.visible .entry _Z16layernorm_kernelPfS_S_S_(
	.param .u64 .ptr .align 1 _Z16layernorm_kernelPfS_S_S__param_0,
	.param .u64 .ptr .align 1 _Z16layernorm_kernelPfS_S_S__param_1,
	.param .u64 .ptr .align 1 _Z16layernorm_kernelPfS_S_S__param_2,
	.param .u64 .ptr .align 1 _Z16layernorm_kernelPfS_S_S__param_3
)
{
	.reg .pred 	%p<24>;
	.reg .b32 	%r<22>;
	.reg .b32 	%f<177>;
	.reg .b64 	%rd<37>;
	// demoted variable
	.shared .align 4 .b8 _ZZ16layernorm_kernelPfS_S_S_E6s_mean[4096];
	// demoted variable
	.shared .align 4 .b8 _ZZ16layernorm_kernelPfS_S_S_E5s_var[4096];
	ld.param.u64 	%rd23, [_Z16layernorm_kernelPfS_S_S__param_0];
	ld.param.u64 	%rd20, [_Z16layernorm_kernelPfS_S_S__param_1];
	ld.param.u64 	%rd21, [_Z16layernorm_kernelPfS_S_S__param_2];
	ld.param.u64 	%rd22, [_Z16layernorm_kernelPfS_S_S__param_3];
	cvta.to.global.u64 	%rd1, %rd23;
	mov.u32 	%r21, %tid.x;
	mov.u32 	%r11, %ctaid.x;
	shl.b32 	%r12, %r11, 16;
	or.b32  	%r13, %r21, %r12;
	mul.wide.u32 	%rd2, %r13, 4;
	add.s64 	%rd24, %rd2, %rd1;
	add.s64 	%rd32, %rd24, 32768;
	mov.b32 	%r19, 0;
	mov.f32 	%f175, 0f00000000;
	mov.u64 	%rd31, %rd32;
$L__BB0_1:
	.pragma "nounroll";
	ld.global.f32 	%f8, [%rd31+-32768];
	add.f32 	%f9, %f175, %f8;
	ld.global.f32 	%f10, [%rd31+-28672];
	add.f32 	%f11, %f9, %f10;
	ld.global.f32 	%f12, [%rd31+-24576];
	add.f32 	%f13, %f11, %f12;
	ld.global.f32 	%f14, [%rd31+-20480];
	add.f32 	%f15, %f13, %f14;
	ld.global.f32 	%f16, [%rd31+-16384];
	add.f32 	%f17, %f15, %f16;
	ld.global.f32 	%f18, [%rd31+-12288];
	add.f32 	%f19, %f17, %f18;
	ld.global.f32 	%f20, [%rd31+-8192];
	add.f32 	%f21, %f19, %f20;
	ld.global.f32 	%f22, [%rd31+-4096];
	add.f32 	%f23, %f21, %f22;
	ld.global.f32 	%f24, [%rd31];
	add.f32 	%f25, %f23, %f24;
	ld.global.f32 	%f26, [%rd31+4096];
	add.f32 	%f27, %f25, %f26;
	ld.global.f32 	%f28, [%rd31+8192];
	add.f32 	%f29, %f27, %f28;
	ld.global.f32 	%f30, [%rd31+12288];
	add.f32 	%f31, %f29, %f30;
	ld.global.f32 	%f32, [%rd31+16384];
	add.f32 	%f33, %f31, %f32;
	ld.global.f32 	%f34, [%rd31+20480];
	add.f32 	%f35, %f33, %f34;
	ld.global.f32 	%f36, [%rd31+24576];
	add.f32 	%f37, %f35, %f36;
	ld.global.f32 	%f38, [%rd31+28672];
	add.f32 	%f175, %f37, %f38;
	add.s32 	%r19, %r19, 16;
	add.s64 	%rd31, %rd31, 65536;
	setp.ne.s32 	%p1, %r19, 64;
	@%p1 bra 	$L__BB0_1;
	shl.b32 	%r14, %r21, 2;
	mov.u32 	%r15, _ZZ16layernorm_kernelPfS_S_S_E6s_mean;
	add.s32 	%r4, %r15, %r14;
	st.shared.f32 	[%r4], %f175;
	bar.sync 	0;
	setp.gt.u32 	%p2, %r21, 511;
	@%p2 bra 	$L__BB0_4;
	ld.shared.f32 	%f39, [%r4+2048];
	ld.shared.f32 	%f40, [%r4];
	add.f32 	%f41, %f39, %f40;
	st.shared.f32 	[%r4], %f41;
$L__BB0_4:
	bar.sync 	0;
	setp.gt.u32 	%p3, %r21, 255;
	@%p3 bra 	$L__BB0_6;
	ld.shared.f32 	%f42, [%r4+1024];
	ld.shared.f32 	%f43, [%r4];
	add.f32 	%f44, %f42, %f43;
	st.shared.f32 	[%r4], %f44;
$L__BB0_6:
	bar.sync 	0;
	setp.gt.u32 	%p4, %r21, 127;
	@%p4 bra 	$L__BB0_8;
	ld.shared.f32 	%f45, [%r4+512];
	ld.shared.f32 	%f46, [%r4];
	add.f32 	%f47, %f45, %f46;
	st.shared.f32 	[%r4], %f47;
$L__BB0_8:
	bar.sync 	0;
	setp.gt.u32 	%p5, %r21, 63;
	@%p5 bra 	$L__BB0_10;
	ld.shared.f32 	%f48, [%r4+256];
	ld.shared.f32 	%f49, [%r4];
	add.f32 	%f50, %f48, %f49;
	st.shared.f32 	[%r4], %f50;
$L__BB0_10:
	bar.sync 	0;
	setp.gt.u32 	%p6, %r21, 31;
	@%p6 bra 	$L__BB0_12;
	ld.shared.f32 	%f51, [%r4+128];
	ld.shared.f32 	%f52, [%r4];
	add.f32 	%f53, %f51, %f52;
	st.shared.f32 	[%r4], %f53;
$L__BB0_12:
	bar.sync 	0;
	setp.gt.u32 	%p7, %r21, 15;
	@%p7 bra 	$L__BB0_14;
	ld.shared.f32 	%f54, [%r4+64];
	ld.shared.f32 	%f55, [%r4];
	add.f32 	%f56, %f54, %f55;
	st.shared.f32 	[%r4], %f56;
$L__BB0_14:
	bar.sync 	0;
	setp.gt.u32 	%p8, %r21, 7;
	@%p8 bra 	$L__BB0_16;
	ld.shared.f32 	%f57, [%r4+32];
	ld.shared.f32 	%f58, [%r4];
	add.f32 	%f59, %f57, %f58;
	st.shared.f32 	[%r4], %f59;
$L__BB0_16:
	bar.sync 	0;
	setp.gt.u32 	%p9, %r21, 3;
	@%p9 bra 	$L__BB0_18;
	ld.shared.f32 	%f60, [%r4+16];
	ld.shared.f32 	%f61, [%r4];
	add.f32 	%f62, %f60, %f61;
	st.shared.f32 	[%r4], %f62;
$L__BB0_18:
	bar.sync 	0;
	setp.gt.u32 	%p10, %r21, 1;
	@%p10 bra 	$L__BB0_20;
	ld.shared.f32 	%f63, [%r4+8];
	ld.shared.f32 	%f64, [%r4];
	add.f32 	%f65, %f63, %f64;
	st.shared.f32 	[%r4], %f65;
$L__BB0_20:
	bar.sync 	0;
	setp.ne.s32 	%p11, %r21, 0;
	@%p11 bra 	$L__BB0_22;
	ld.shared.f32 	%f66, [_ZZ16layernorm_kernelPfS_S_S_E6s_mean+4];
	ld.shared.f32 	%f67, [%r4];
	add.f32 	%f68, %f66, %f67;
	st.shared.f32 	[%r4], %f68;
$L__BB0_22:
	bar.sync 	0;
	ld.shared.f32 	%f70, [_ZZ16layernorm_kernelPfS_S_S_E6s_mean];
	mul.f32 	%f3, %f70, 0f37800000;
	mov.b32 	%r20, 0;
	mov.f32 	%f176, 0f00000000;
$L__BB0_23:
	.pragma "nounroll";
	ld.global.f32 	%f71, [%rd32+-32768];
	sub.f32 	%f72, %f71, %f3;
	fma.rn.f32 	%f73, %f72, %f72, %f176;
	ld.global.f32 	%f74, [%rd32+-28672];
	sub.f32 	%f75, %f74, %f3;
	fma.rn.f32 	%f76, %f75, %f75, %f73;
	ld.global.f32 	%f77, [%rd32+-24576];
	sub.f32 	%f78, %f77, %f3;
	fma.rn.f32 	%f79, %f78, %f78, %f76;
	ld.global.f32 	%f80, [%rd32+-20480];
	sub.f32 	%f81, %f80, %f3;
	fma.rn.f32 	%f82, %f81, %f81, %f79;
	ld.global.f32 	%f83, [%rd32+-16384];
	sub.f32 	%f84, %f83, %f3;
	fma.rn.f32 	%f85, %f84, %f84, %f82;
	ld.global.f32 	%f86, [%rd32+-12288];
	sub.f32 	%f87, %f86, %f3;
	fma.rn.f32 	%f88, %f87, %f87, %f85;
	ld.global.f32 	%f89, [%rd32+-8192];
	sub.f32 	%f90, %f89, %f3;
	fma.rn.f32 	%f91, %f90, %f90, %f88;
	ld.global.f32 	%f92, [%rd32+-4096];
	sub.f32 	%f93, %f92, %f3;
	fma.rn.f32 	%f94, %f93, %f93, %f91;
	ld.global.f32 	%f95, [%rd32];
	sub.f32 	%f96, %f95, %f3;
	fma.rn.f32 	%f97, %f96, %f96, %f94;
	ld.global.f32 	%f98, [%rd32+4096];
	sub.f32 	%f99, %f98, %f3;
	fma.rn.f32 	%f100, %f99, %f99, %f97;
	ld.global.f32 	%f101, [%rd32+8192];
	sub.f32 	%f102, %f101, %f3;
	fma.rn.f32 	%f103, %f102, %f102, %f100;
	ld.global.f32 	%f104, [%rd32+12288];
	sub.f32 	%f105, %f104, %f3;
	fma.rn.f32 	%f106, %f105, %f105, %f103;
	ld.global.f32 	%f107, [%rd32+16384];
	sub.f32 	%f108, %f107, %f3;
	fma.rn.f32 	%f109, %f108, %f108, %f106;
	ld.global.f32 	%f110, [%rd32+20480];
	sub.f32 	%f111, %f110, %f3;
	fma.rn.f32 	%f112, %f111, %f111, %f109;
	ld.global.f32 	%f113, [%rd32+24576];
	sub.f32 	%f114, %f113, %f3;
	fma.rn.f32 	%f115, %f114, %f114, %f112;
	ld.global.f32 	%f116, [%rd32+28672];
	sub.f32 	%f117, %f116, %f3;
	fma.rn.f32 	%f176, %f117, %f117, %f115;
	add.s32 	%r20, %r20, 16;
	add.s64 	%rd32, %rd32, 65536;
	setp.ne.s32 	%p12, %r20, 64;
	@%p12 bra 	$L__BB0_23;
	setp.gt.u32 	%p13, %r21, 511;
	mov.u32 	%r18, _ZZ16layernorm_kernelPfS_S_S_E5s_var;
	add.s32 	%r7, %r18, %r14;
	st.shared.f32 	[%r7], %f176;
	bar.sync 	0;
	@%p13 bra 	$L__BB0_26;
	ld.shared.f32 	%f118, [%r7+2048];
	ld.shared.f32 	%f119, [%r7];
	add.f32 	%f120, %f118, %f119;
	st.shared.f32 	[%r7], %f120;
$L__BB0_26:
	setp.gt.u32 	%p14, %r21, 255;
	bar.sync 	0;
	@%p14 bra 	$L__BB0_28;
	ld.shared.f32 	%f121, [%r7+1024];
	ld.shared.f32 	%f122, [%r7];
	add.f32 	%f123, %f121, %f122;
	st.shared.f32 	[%r7], %f123;
$L__BB0_28:
	setp.gt.u32 	%p15, %r21, 127;
	bar.sync 	0;
	@%p15 bra 	$L__BB0_30;
	ld.shared.f32 	%f124, [%r7+512];
	ld.shared.f32 	%f125, [%r7];
	add.f32 	%f126, %f124, %f125;
	st.shared.f32 	[%r7], %f126;
$L__BB0_30:
	setp.gt.u32 	%p16, %r21, 63;
	bar.sync 	0;
	@%p16 bra 	$L__BB0_32;
	ld.shared.f32 	%f127, [%r7+256];
	ld.shared.f32 	%f128, [%r7];
	add.f32 	%f129, %f127, %f128;
	st.shared.f32 	[%r7], %f129;
$L__BB0_32:
	setp.gt.u32 	%p17, %r21, 31;
	bar.sync 	0;
	@%p17 bra 	$L__BB0_34;
	ld.shared.f32 	%f130, [%r7+128];
	ld.shared.f32 	%f131, [%r7];
	add.f32 	%f132, %f130, %f131;
	st.shared.f32 	[%r7], %f132;
$L__BB0_34:
	setp.gt.u32 	%p18, %r21, 15;
	bar.sync 	0;
	@%p18 bra 	$L__BB0_36;
	ld.shared.f32 	%f133, [%r7+64];
	ld.shared.f32 	%f134, [%r7];
	add.f32 	%f135, %f133, %f134;
	st.shared.f32 	[%r7], %f135;
$L__BB0_36:
	setp.gt.u32 	%p19, %r21, 7;
	bar.sync 	0;
	@%p19 bra 	$L__BB0_38;
	ld.shared.f32 	%f136, [%r7+32];
	ld.shared.f32 	%f137, [%r7];
	add.f32 	%f138, %f136, %f137;
	st.shared.f32 	[%r7], %f138;
$L__BB0_38:
	setp.gt.u32 	%p20, %r21, 3;
	bar.sync 	0;
	@%p20 bra 	$L__BB0_40;
	ld.shared.f32 	%f139, [%r7+16];
	ld.shared.f32 	%f140, [%r7];
	add.f32 	%f141, %f139, %f140;
	st.shared.f32 	[%r7], %f141;
$L__BB0_40:
	setp.gt.u32 	%p21, %r21, 1;
	bar.sync 	0;
	@%p21 bra 	$L__BB0_42;
	ld.shared.f32 	%f142, [%r7+8];
	ld.shared.f32 	%f143, [%r7];
	add.f32 	%f144, %f142, %f143;
	st.shared.f32 	[%r7], %f144;
$L__BB0_42:
	setp.ne.s32 	%p22, %r21, 0;
	bar.sync 	0;
	@%p22 bra 	$L__BB0_44;
	ld.shared.f32 	%f145, [_ZZ16layernorm_kernelPfS_S_S_E5s_var+4];
	ld.shared.f32 	%f146, [%r7];
	add.f32 	%f147, %f145, %f146;
	st.shared.f32 	[%r7], %f147;
$L__BB0_44:
	bar.sync 	0;
	ld.shared.f32 	%f148, [_ZZ16layernorm_kernelPfS_S_S_E5s_var];
	fma.rn.f32 	%f149, %f148, 0f37800000, 0f3727C5AC;
	sqrt.rn.f32 	%f150, %f149;
	rcp.rn.f32 	%f6, %f150;
	add.s64 	%rd25, %rd2, 8192;
	add.s64 	%rd36, %rd1, %rd25;
	cvta.to.global.u64 	%rd26, %rd20;
	add.s64 	%rd35, %rd26, %rd25;
	mul.wide.u32 	%rd27, %r21, 4;
	or.b64  	%rd28, %rd27, 8192;
	cvta.to.global.u64 	%rd29, %rd21;
	add.s64 	%rd34, %rd29, %rd28;
	cvta.to.global.u64 	%rd30, %rd22;
	add.s64 	%rd33, %rd30, %rd28;
$L__BB0_45:
	ld.global.f32 	%f151, [%rd36+-8192];
	sub.f32 	%f152, %f151, %f3;
	mul.f32 	%f153, %f6, %f152;
	ld.global.f32 	%f154, [%rd34+-8192];
	ld.global.f32 	%f155, [%rd33+-8192];
	fma.rn.f32 	%f156, %f154, %f153, %f155;
	st.global.f32 	[%rd35+-8192], %f156;
	ld.global.f32 	%f157, [%rd36+-4096];
	sub.f32 	%f158, %f157, %f3;
	mul.f32 	%f159, %f6, %f158;
	ld.global.f32 	%f160, [%rd34+-4096];
	ld.global.f32 	%f161, [%rd33+-4096];
	fma.rn.f32 	%f162, %f160, %f159, %f161;
	st.global.f32 	[%rd35+-4096], %f162;
	ld.global.f32 	%f163, [%rd36];
	sub.f32 	%f164, %f163, %f3;
	mul.f32 	%f165, %f6, %f164;
	ld.global.f32 	%f166, [%rd34];
	ld.global.f32 	%f167, [%rd33];
	fma.rn.f32 	%f168, %f166, %f165, %f167;
	st.global.f32 	[%rd35], %f168;
	ld.global.f32 	%f169, [%rd36+4096];
	sub.f32 	%f170, %f169, %f3;
	mul.f32 	%f171, %f6, %f170;
	ld.global.f32 	%f172, [%rd34+4096];
	ld.global.f32 	%f173, [%rd33+4096];
	fma.rn.f32 	%f174, %f172, %f171, %f173;
	st.global.f32 	[%rd35+4096], %f174;
	add.s32 	%r9, %r21, 4096;
	add.s64 	%rd36, %rd36, 16384;
	add.s64 	%rd35, %rd35, 16384;
	add.s64 	%rd34, %rd34, 16384;
	add.s64 	%rd33, %rd33, 16384;
	setp.lt.u32 	%p23, %r21, 61440;
	mov.u32 	%r21, %r9;
	@%p23 bra 	$L__BB0_45;
	ret;

}


// ===== COMPILED SASS (sm_100) =====

	.target	sm_100

	.elftype	@"ET_EXEC"


//--------------------- .note.nv.tkinfo           --------------------------
	.section	.note.nv.tkinfo,"",@"SHT_NOTE"
	.sectionflags	@"SHF_NOTE_NV_TKINFO"
	.tkinfo
        /*0018*/ 	.word	0x00000002
        /*0030*/ 	.string	""
        /*0030*/ 	.string	"ptxas"
        /*0030*/ 	.string	"Cuda compilation tools, release 13.0, V13.0.88"
        /*0030*/ 	.string	"Build cuda_13.0.r13.0/compiler.36424714_0"
        /*0030*/ 	.string	"-arch sm_100 -m 64 "



//--------------------- .note.nv.cuinfo           --------------------------
	.section	.note.nv.cuinfo,"",@"SHT_NOTE"
	.sectionflags	@"SHF_NOTE_NV_CUINFO"
        /*0018*/ 	.short	0x0002
        /*001a*/ 	.short	0x0064
        /*001c*/ 	.short	0x0082
	.zero		2


//--------------------- .nv.info                  --------------------------
	.section	.nv.info,"",@"SHT_CUDA_INFO"
	.align	4


	//----- nvinfo : EIATTR_REGCOUNT
	.align		4
        /*0000*/ 	.byte	0x04, 0x2f
        /*0002*/ 	.short	(.L_1 - .L_0)
	.align		4
.L_0:
        /*0004*/ 	.word	index@(_Z16layernorm_kernelPfS_S_S_)
        /*0008*/ 	.word	0x00000020


	//----- nvinfo : EIATTR_FRAME_SIZE
	.align		4
.L_1:
        /*000c*/ 	.byte	0x04, 0x11
        /*000e*/ 	.short	(.L_3 - .L_2)
	.align		4
.L_2:
        /*0010*/ 	.word	index@($__internal_1_$__cuda_sm20_sqrt_rn_f32_slowpath)
        /*0014*/ 	.word	0x00000000


	//----- nvinfo : EIATTR_FRAME_SIZE
	.align		4
.L_3:
        /*0018*/ 	.byte	0x04, 0x11
        /*001a*/ 	.short	(.L_5 - .L_4)
	.align		4
.L_4:
        /*001c*/ 	.word	index@($__internal_0_$__cuda_sm20_rcp_rn_f32_slowpath)
        /*0020*/ 	.word	0x00000000


	//----- nvinfo : EIATTR_FRAME_SIZE
	.align		4
.L_5:
        /*0024*/ 	.byte	0x04, 0x11
        /*0026*/ 	.short	(.L_7 - .L_6)
	.align		4
.L_6:
        /*0028*/ 	.word	index@(_Z16layernorm_kernelPfS_S_S_)
        /*002c*/ 	.word	0x00000000


	//----- nvinfo : EIATTR_MIN_STACK_SIZE
	.align		4
.L_7:
        /*0030*/ 	.byte	0x04, 0x12
        /*0032*/ 	.short	(.L_9 - .L_8)
	.align		4
.L_8:
        /*0034*/ 	.word	index@(_Z16layernorm_kernelPfS_S_S_)
        /*0038*/ 	.word	0x00000000
.L_9:


//--------------------- .nv.compat                --------------------------
	.section	.nv.compat,"",@"SHT_CUDA_COMPAT_INFO"
	.align	4
        /*0000*/ 	.byte	0x02, 0x09, 0x00, 0x00, 0x02, 0x02, 0x01, 0x00, 0x02, 0x05, 0x05, 0x00, 0x03, 0x07, 0x01, 0x01
        /*0010*/ 	.byte	0x02, 0x03, 0x00, 0x00, 0x02, 0x06, 0x01, 0x00, 0x04, 0x0b, 0x08, 0x00, 0x01, 0x00, 0x00, 0x00
        /*0020*/ 	.byte	0x00, 0x00, 0x00, 0x00


//--------------------- .nv.info._Z16layernorm_kernelPfS_S_S_ --------------------------
	.section	.nv.info._Z16layernorm_kernelPfS_S_S_,"",@"SHT_CUDA_INFO"
	.sectionflags	@""
	.align	4


	//----- nvinfo : EIATTR_CUDA_API_VERSION
	.align		4
        /*0000*/ 	.byte	0x04, 0x37
        /*0002*/ 	.short	(.L_11 - .L_10)
.L_10:
        /*0004*/ 	.word	0x00000082


	//----- nvinfo : EIATTR_KPARAM_INFO
	.align		4
.L_11:
        /*0008*/ 	.byte	0x04, 0x17
        /*000a*/ 	.short	(.L_13 - .L_12)
.L_12:
        /*000c*/ 	.word	0x00000000
        /*0010*/ 	.short	0x0003
        /*0012*/ 	.short	0x0018
        /*0014*/ 	.byte	0x00, 0xf5, 0x21, 0x00


	//----- nvinfo : EIATTR_KPARAM_INFO
	.align		4
.L_13:
        /*0018*/ 	.byte	0x04, 0x17
        /*001a*/ 	.short	(.L_15 - .L_14)
.L_14:
        /*001c*/ 	.word	0x00000000
        /*0020*/ 	.short	0x0002
        /*0022*/ 	.short	0x0010
        /*0024*/ 	.byte	0x00, 0xf5, 0x21, 0x00


	//----- nvinfo : EIATTR_KPARAM_INFO
	.align		4
.L_15:
        /*0028*/ 	.byte	0x04, 0x17
        /*002a*/ 	.short	(.L_17 - .L_16)
.L_16:
        /*002c*/ 	.word	0x00000000
        /*0030*/ 	.short	0x0001
        /*0032*/ 	.short	0x0008
        /*0034*/ 	.byte	0x00, 0xf5, 0x21, 0x00


	//----- nvinfo : EIATTR_KPARAM_INFO
	.align		4
.L_17:
        /*0038*/ 	.byte	0x04, 0x17
        /*003a*/ 	.short	(.L_19 - .L_18)
.L_18:
        /*003c*/ 	.word	0x00000000
        /*0040*/ 	.short	0x0000
        /*0042*/ 	.short	0x0000
        /*0044*/ 	.byte	0x00, 0xf5, 0x21, 0x00


	//----- nvinfo : EIATTR_SPARSE_MMA_MASK
	.align		4
.L_19:
        /*0048*/ 	.byte	0x03, 0x50
        /*004a*/ 	.short	0x0000


	//----- nvinfo : EIATTR_MAXREG_COUNT
	.align		4
        /*004c*/ 	.byte	0x03, 0x1b
        /*004e*/ 	.short	0x00ff


	//----- nvinfo : EIATTR_NUM_BARRIERS
	.align		4
        /*0050*/ 	.byte	0x02, 0x4c
        /*0052*/ 	.byte	0x01
	.zero		1


	//----- nvinfo : EIATTR_MERCURY_ISA_VERSION
	.align		4
        /*0054*/ 	.byte	0x03, 0x5f
        /*0056*/ 	.short	0x0101


	//----- nvinfo : EIATTR_VRC_CTA_INIT_COUNT
	.align		4
        /*0058*/ 	.byte	0x02, 0x4a
	.zero		1
	.zero		1


	//----- nvinfo : EIATTR_EXIT_INSTR_OFFSETS
	.align		4
        /*005c*/ 	.byte	0x04, 0x1c
        /*005e*/ 	.short	(.L_21 - .L_20)


	//   ....[0]....
.L_20:
        /*0060*/ 	.word	0x00001420


	//----- nvinfo : EIATTR_CRS_STACK_SIZE
	.align		4
.L_21:
        /*0064*/ 	.byte	0x04, 0x1e
        /*0066*/ 	.short	(.L_23 - .L_22)
.L_22:
        /*0068*/ 	.word	0x00000000


	//----- nvinfo : EIATTR_CBANK_PARAM_SIZE
	.align		4
.L_23:
        /*006c*/ 	.byte	0x03, 0x19
        /*006e*/ 	.short	0x0020


	//----- nvinfo : EIATTR_PARAM_CBANK
	.align		4
        /*0070*/ 	.byte	0x04, 0x0a
        /*0072*/ 	.short	(.L_25 - .L_24)
	.align		4
.L_24:
        /*0074*/ 	.word	index@(.nv.constant0._Z16layernorm_kernelPfS_S_S_)
        /*0078*/ 	.short	0x0380
        /*007a*/ 	.short	0x0020


	//----- nvinfo : EIATTR_SW_WAR
	.align		4
.L_25:
        /*007c*/ 	.byte	0x04, 0x36
        /*007e*/ 	.short	(.L_27 - .L_26)
.L_26:
        /*0080*/ 	.word	0x00000008
.L_27:


//--------------------- .nv.callgraph             --------------------------
	.section	.nv.callgraph,"",@"SHT_CUDA_CALLGRAPH"
	.align	4
	.sectionentsize	8
	.align		4
        /*0000*/ 	.word	0x00000000
	.align		4
        /*0004*/ 	.word	0xffffffff
	.align		4
        /*0008*/ 	.word	0x00000000
	.align		4
        /*000c*/ 	.word	0xfffffffe
	.align		4
        /*0010*/ 	.word	0x00000000
	.align		4
        /*0014*/ 	.word	0xfffffffd
	.align		4
        /*0018*/ 	.word	0x00000000
	.align		4
        /*001c*/ 	.word	0xfffffffc


//--------------------- .text._Z16layernorm_kernelPfS_S_S_ --------------------------
	.section	.text._Z16layernorm_kernelPfS_S_S_,"ax",@progbits
	.align	128
        .global         _Z16layernorm_kernelPfS_S_S_
        .type           _Z16layernorm_kernelPfS_S_S_,@function
        .size           _Z16layernorm_kernelPfS_S_S_,(.L_x_13 - _Z16layernorm_kernelPfS_S_S_)
        .other          _Z16layernorm_kernelPfS_S_S_,@"STO_CUDA_ENTRY STV_DEFAULT"
_Z16layernorm_kernelPfS_S_S_:
.text._Z16layernorm_kernelPfS_S_S_:
[----:B------:R-:W-:Y:S01]  /*0000*/  LDC R1, c[0x0][0x37c] ;  /* 0x0000df00ff017b82 */ /* 0x000fe20000000800 */
[----:B------:R-:W0:Y:S07]  /*0010*/  S2R R2, SR_TID.X ;  /* 0x0000000000027919 */ /* 0x000e2e0000002100 */
[----:B------:R-:W1:Y:S01]  /*0020*/  S2UR UR4, SR_CTAID.X ;  /* 0x00000000000479c3 */ /* 0x000e620000002500 */
[----:B------:R-:W-:Y:S01]  /*0030*/  HFMA2 R17, -RZ, RZ, 0, 0 ;  /* 0x00000000ff117431 */ /* 0x000fe200000001ff */
[----:B------:R-:W2:Y:S06]  /*0040*/  LDCU.64 UR8, c[0x0][0x358] ;  /* 0x00006b00ff0877ac */ /* 0x000eac0008000a00 */
[----:B------:R-:W3:Y:S01]  /*0050*/  LDC.64 R4, c[0x0][0x380] ;  /* 0x0000e000ff047b82 */ /* 0x000ee20000000a00 */
[----:B-1----:R-:W-:-:S06]  /*0060*/  USHF.L.U32 UR4, UR4, 0x10, URZ ;  /* 0x0000001004047899 */ /* 0x002fcc00080006ff */
[----:B0-----:R-:W-:Y:S01]  /*0070*/  LOP3.LUT R3, R2, UR4, RZ, 0xfc, !PT ;  /* 0x0000000402037c12 */ /* 0x001fe2000f8efcff */
[----:B------:R-:W-:-:S04]  /*0080*/  UMOV UR4, URZ ;  /* 0x000000ff00047c82 */ /* 0x000fc80008000000 */
[----:B---3--:R-:W-:-:S03]  /*0090*/  IMAD.WIDE.U32 R4, R3, 0x4, R4 ;  /* 0x0000000403047825 */ /* 0x008fc600078e0004 */
[----:B------:R-:W-:-:S04]  /*00a0*/  IADD3 R0, P0, PT, R4, 0x8000, RZ ;  /* 0x0000800004007810 */ /* 0x000fc80007f1e0ff */
[----:B------:R-:W-:Y:S02]  /*00b0*/  IADD3.X R7, PT, PT, RZ, R5, RZ, P0, !PT ;  /* 0x00000005ff077210 */ /* 0x000fe400007fe4ff */
[----:B------:R-:W-:Y:S02]  /*00c0*/  MOV R4, R0 ;  /* 0x0000000000047202 */ /* 0x000fe40000000f00 */
[----:B--2---:R-:W-:-:S07]  /*00d0*/  MOV R5, R7 ;  /* 0x0000000700057202 */ /* 0x004fce0000000f00 */
.L_x_0:
[----:B------:R-:W2:Y:S04]  /*00e0*/  LDG.E R16, desc[UR8][R4.64+-0x8000] ;  /* 0xff80000804107981 */ /* 0x000ea8000c1e1900 */
[----:B------:R-:W3:Y:S04]  /*00f0*/  LDG.E R19, desc[UR8][R4.64+-0x7000] ;  /* 0xff90000804137981 */ /* 0x000ee8000c1e1900 */
[----:B------:R-:W4:Y:S04]  /*0100*/  LDG.E R21, desc[UR8][R4.64+-0x6000] ;  /* 0xffa0000804157981 */ /* 0x000f28000c1e1900 */
[----:B------:R-:W5:Y:S04]  /*0110*/  LDG.E R23, desc[UR8][R4.64+-0x5000] ;  /* 0xffb0000804177981 */ /* 0x000f68000c1e1900 */
        /* <DEDUP_REMOVED lines=11> */
[----:B------:R0:W5:Y:S01]  /*01d0*/  LDG.E R6, desc[UR8][R4.64+0x7000] ;  /* 0x0070000804067981 */ /* 0x000162000c1e1900 */
[----:B------:R-:W-:-:S04]  /*01e0*/  UIADD3 UR4, UPT, UPT, UR4, 0x10, URZ ;  /* 0x0000001004047890 */ /* 0x000fc8000fffe0ff */
[----:B------:R-:W-:Y:S01]  /*01f0*/  UISETP.NE.AND UP0, UPT, UR4, 0x40, UPT ;  /* 0x000000400400788c */ /* 0x000fe2000bf05270 */
[----:B0-----:R-:W-:-:S04]  /*0200*/  IADD3 R4, P0, PT, R4, 0x10000, RZ ;  /* 0x0001000004047810 */ /* 0x001fc80007f1e0ff */
[----:B------:R-:W-:Y:S01]  /*0210*/  IADD3.X R5, PT, PT, RZ, R5, RZ, P0, !PT ;  /* 0x00000005ff057210 */ /* 0x000fe200007fe4ff */
[----:B--2---:R-:W-:-:S04]  /*0220*/  FADD R16, R16, R17 ;  /* 0x0000001110107221 */ /* 0x004fc80000000000 */
[----:B---3--:R-:W-:-:S04]  /*0230*/  FADD R16, R16, R19 ;  /* 0x0000001310107221 */ /* 0x008fc80000000000 */
[----:B----4-:R-:W-:-:S04]  /*0240*/  FADD R16, R16, R21 ;  /* 0x0000001510107221 */ /* 0x010fc80000000000 */
[----:B-----5:R-:W-:-:S04]  /*0250*/  FADD R16, R16, R23 ;  /* 0x0000001710107221 */ /* 0x020fc80000000000 */
[----:B------:R-:W-:-:S04]  /*0260*/  FADD R16, R16, R25 ;  /* 0x0000001910107221 */ /* 0x000fc80000000000 */
        /* <DEDUP_REMOVED lines=10> */
[----:B------:R-:W-:Y:S01]  /*0310*/  FADD R17, R9, R6 ;  /* 0x0000000609117221 */ /* 0x000fe20000000000 */
[----:B------:R-:W-:Y:S06]  /*0320*/  BRA.U UP0, `(.L_x_0) ;  /* 0xfffffffd006c7547 */ /* 0x000fec000b83ffff */
[----:B------:R-:W0:Y:S01]  /*0330*/  S2UR UR6, SR_CgaCtaId ;  /* 0x00000000000679c3 */ /* 0x000e220000008800 */
[----:B------:R-:W-:Y:S01]  /*0340*/  UMOV UR5, 0x400 ;  /* 0x0000040000057882 */ /* 0x000fe20000000000 */
[C---:B------:R-:W-:Y:S01]  /*0350*/  ISETP.GT.U32.AND P0, PT, R2.reuse, 0x1ff, PT ;  /* 0x000001ff0200780c */ /* 0x040fe20003f04070 */
[----:B------:R-:W-:Y:S01]  /*0360*/  HFMA2 R8, -RZ, RZ, 0, 0 ;  /* 0x00000000ff087431 */ /* 0x000fe200000001ff */
[----:B------:R-:W-:Y:S01]  /*0370*/  ISETP.GT.U32.AND P1, PT, R2, 0xff, PT ;  /* 0x000000ff0200780c */ /* 0x000fe20003f24070 */
[----:B------:R-:W-:Y:S01]  /*0380*/  UMOV UR4, URZ ;  /* 0x000000ff00047c82 */ /* 0x000fe20008000000 */
[----:B0-----:R-:W-:-:S06]  /*0390*/  ULEA UR7, UR6, UR5, 0x18 ;  /* 0x0000000506077291 */ /* 0x001fcc000f8ec0ff */
[----:B------:R-:W-:-:S05]  /*03a0*/  LEA R4, R2, UR7, 0x2 ;  /* 0x0000000702047c11 */ /* 0x000fca000f8e10ff */
[----:B------:R-:W-:Y:S01]  /*03b0*/  STS [R4], R17 ;  /* 0x0000001104007388 */ /* 0x000fe20000000800 */
[----:B------:R-:W-:Y:S06]  /*03c0*/  BAR.SYNC.DEFER_BLOCKING 0x0 ;  /* 0x0000000000007b1d */ /* 0x000fec0000010000 */
[----:B------:R-:W-:Y:S04]  /*03d0*/  @!P0 LDS R5, [R4+0x800] ;  /* 0x0008000004058984 */ /* 0x000fe80000000800 */
[----:B------:R-:W0:Y:S02]  /*03e0*/  @!P0 LDS R6, [R4] ;  /* 0x0000000004068984 */ /* 0x000e240000000800 */
[----:B0-----:R-:W-:-:S05]  /*03f0*/  @!P0 FADD R5, R5, R6 ;  /* 0x0000000605058221 */ /* 0x001fca0000000000 */
[----:B------:R-:W-:Y:S01]  /*0400*/  @!P0 STS [R4], R5 ;  /* 0x0000000504008388 */ /* 0x000fe20000000800 */
[----:B------:R-:W-:Y:S01]  /*0410*/  BAR.SYNC.DEFER_BLOCKING 0x0 ;  /* 0x0000000000007b1d */ /* 0x000fe20000010000 */
[----:B------:R-:W-:-:S05]  /*0420*/  ISETP.GT.U32.AND P0, PT, R2, 0x7f, PT ;  /* 0x0000007f0200780c */ /* 0x000fca0003f04070 */
        /* <DEDUP_REMOVED lines=41> */
[----:B------:R-:W-:-:S05]  /*06c0*/  ISETP.NE.AND P1, PT, R2, RZ, PT ;  /* 0x000000ff0200720c */ /* 0x000fca0003f25270 */
[----:B------:R-:W-:Y:S04]  /*06d0*/  @!P0 LDS R6, [R4+0x8] ;  /* 0x0000080004068984 */ /* 0x000fe80000000800 */
[----:B------:R-:W0:Y:S02]  /*06e0*/  @!P0 LDS R11, [R4] ;  /* 0x00000000040b8984 */ /* 0x000e240000000800 */
[----:B0-----:R-:W-:-:S05]  /*06f0*/  @!P0 FADD R11, R6, R11 ;  /* 0x0000000b060b8221 */ /* 0x001fca0000000000 */
[----:B------:R-:W-:Y:S01]  /*0700*/  @!P0 STS [R4], R11 ;  /* 0x0000000b04008388 */ /* 0x000fe20000000800 */
[----:B------:R-:W-:Y:S06]  /*0710*/  BAR.SYNC.DEFER_BLOCKING 0x0 ;  /* 0x0000000000007b1d */ /* 0x000fec0000010000 */
[----:B------:R-:W-:Y:S04]  /*0720*/  @!P1 LDS R5, [UR7+0x4] ;  /* 0x00000407ff059984 */ /* 0x000fe80008000800 */
[----:B------:R-:W0:Y:S02]  /*0730*/  @!P1 LDS R6, [R4] ;  /* 0x0000000004069984 */ /* 0x000e240000000800 */
[----:B0-----:R-:W-:-:S05]  /*0740*/  @!P1 FADD R5, R5, R6 ;  /* 0x0000000605059221 */ /* 0x001fca0000000000 */
[----:B------:R0:W-:Y:S01]  /*0750*/  @!P1 STS [R4], R5 ;  /* 0x0000000504009388 */ /* 0x0001e20000000800 */
[----:B------:R-:W-:Y:S06]  /*0760*/  BAR.SYNC.DEFER_BLOCKING 0x0 ;  /* 0x0000000000007b1d */ /* 0x000fec0000010000 */
[----:B------:R-:W1:Y:S02]  /*0770*/  LDS R6, [UR7] ;  /* 0x00000007ff067984 */ /* 0x000e640008000800 */
.L_x_1:
[----:B0-----:R-:W-:Y:S02]  /*0780*/  MOV R4, R0 ;  /* 0x0000000000047202 */ /* 0x001fe40000000f00 */
[----:B------:R-:W-:-:S05]  /*0790*/  MOV R5, R7 ;  /* 0x0000000700057202 */ /* 0x000fca0000000f00 */
[----:B------:R-:W1:Y:S04]  /*07a0*/  LDG.E R0, desc[UR8][R4.64+-0x8000] ;  /* 0xff80000804007981 */ /* 0x000e68000c1e1900 */
        /* <DEDUP_REMOVED lines=14> */
[----:B------:R-:W5:Y:S01]  /*0890*/  LDG.E R7, desc[UR8][R4.64+0x7000] ;  /* 0x0070000804077981 */ /* 0x000f62000c1e1900 */
[----:B------:R-:W-:-:S04]  /*08a0*/  UIADD3 UR4, UPT, UPT, UR4, 0x10, URZ ;  /* 0x0000001004047890 */ /* 0x000fc8000fffe0ff */
[----:B------:R-:W-:Y:S01]  /*08b0*/  UISETP.NE.AND UP0, UPT, UR4, 0x40, UPT ;  /* 0x000000400400788c */ /* 0x000fe2000bf05270 */
[----:B-1----:R-:W-:-:S04]  /*08c0*/  FFMA R0, R6, -1.52587890625e-05, R0 ;  /* 0xb780000006007823 */ /* 0x002fc80000000000 */
[----:B------:R-:W-:Y:S01]  /*08d0*/  FFMA R0, R0, R0, R8 ;  /* 0x0000000000007223 */ /* 0x000fe20000000008 */
[C---:B--2---:R-:W-:Y:S01]  /*08e0*/  FFMA R10, R6.reuse, -1.52587890625e-05, R10 ;  /* 0xb7800000060a7823 */ /* 0x044fe2000000000a */
[----:B---3--:R-:W-:-:S03]  /*08f0*/  FFMA R12, R6, -1.52587890625e-05, R12 ;  /* 0xb7800000060c7823 */ /* 0x008fc6000000000c */
[----:B------:R-:W-:Y:S01]  /*0900*/  FFMA R0, R10, R10, R0 ;  /* 0x0000000a0a007223 */ /* 0x000fe20000000000 */
[----:B----4-:R-:W-:-:S03]  /*0910*/  FFMA R14, R6, -1.52587890625e-05, R14 ;  /* 0xb7800000060e7823 */ /* 0x010fc6000000000e */
[----:B------:R-:W-:Y:S01]  /*0920*/  FFMA R0, R12, R12, R0 ;  /* 0x0000000c0c007223 */ /* 0x000fe20000000000 */
[----:B-----5:R-:W-:-:S03]  /*0930*/  FFMA R29, R6, -1.52587890625e-05, R29 ;  /* 0xb7800000061d7823 */ /* 0x020fc6000000001d */
[----:B------:R-:W-:Y:S01]  /*0940*/  FFMA R0, R14, R14, R0 ;  /* 0x0000000e0e007223 */ /* 0x000fe20000000000 */
[----:B------:R-:W-:-:S03]  /*0950*/  FFMA R27, R6, -1.52587890625e-05, R27 ;  /* 0xb7800000061b7823 */ /* 0x000fc6000000001b */
        /* <DEDUP_REMOVED lines=21> */
[----:B------:R-:W-:-:S03]  /*0ab0*/  IADD3 R0, P0, PT, R4, 0x10000, RZ ;  /* 0x0001000004007810 */ /* 0x000fc60007f1e0ff */
[----:B------:R-:W-:Y:S01]  /*0ac0*/  FFMA R8, R9, R9, R8 ;  /* 0x0000000909087223 */ /* 0x000fe20000000008 */
[----:B------:R-:W-:Y:S01]  /*0ad0*/  IADD3.X R7, PT, PT, RZ, R5, RZ, P0, !PT ;  /* 0x00000005ff077210 */ /* 0x000fe200007fe4ff */
[----:B------:R-:W-:Y:S08]  /*0ae0*/  BRA.U UP0, `(.L_x_1) ;  /* 0xfffffffd00247547 */ /* 0x000ff0000b83ffff */
[----:B------:R-:W-:Y:S01]  /*0af0*/  UIADD3 UR5, UPT, UPT, UR5, 0x1000, URZ ;  /* 0x0000100005057890 */ /* 0x000fe2000fffe0ff */
[C---:B------:R-:W-:Y:S02]  /*0b00*/  ISETP.GT.U32.AND P0, PT, R2.reuse, 0x1ff, PT ;  /* 0x000001ff0200780c */ /* 0x040fe40003f04070 */
[----:B------:R-:W-:Y:S01]  /*0b10*/  ISETP.GT.U32.AND P1, PT, R2, 0xff, PT ;  /* 0x000000ff0200780c */ /* 0x000fe20003f24070 */
[----:B------:R-:W-:-:S06]  /*0b20*/  ULEA UR5, UR6, UR5, 0x18 ;  /* 0x0000000506057291 */ /* 0x000fcc000f8ec0ff */
        /* <DEDUP_REMOVED lines=48> */
[----:B------:R0:W-:Y:S01]  /*0e30*/  @!P1 STS [R0], R7 ;  /* 0x0000000700009388 */ /* 0x0001e20000000800 */
[----:B------:R-:W-:Y:S01]  /*0e40*/  BAR.SYNC.DEFER_BLOCKING 0x0 ;  /* 0x0000000000007b1d */ /* 0x000fe20000010000 */
[----:B------:R-:W-:Y:S01]  /*0e50*/  ISETP.NE.AND P1, PT, R2, RZ, PT ;  /* 0x000000ff0200720c */ /* 0x000fe20003f25270 */
[----:B0-----:R-:W-:-:S04]  /*0e60*/  HFMA2 R7, -RZ, RZ, 0.46875, 0 ;  /* 0x37800000ff077431 */ /* 0x001fc800000001ff */
        /* <DEDUP_REMOVED lines=8> */
[----:B------:R-:W-:Y:S01]  /*0ef0*/  @!P1 STS [R0], R5 ;  /* 0x0000000500009388 */ /* 0x000fe20000000800 */
[----:B------:R-:W-:Y:S06]  /*0f00*/  BAR.SYNC.DEFER_BLOCKING 0x0 ;  /* 0x0000000000007b1d */ /* 0x000fec0000010000 */
[----:B------:R-:W0:Y:S02]  /*0f10*/  LDS R4, [UR7+0x1000] ;  /* 0x00100007ff047984 */ /* 0x000e240008000800 */
[----:B0-----:R-:W-:-:S04]  /*0f20*/  FFMA R4, R4, R7, 9.9999997473787516356e-06 ;  /* 0x3727c5ac04047423 */ /* 0x001fc80000000007 */
[----:B------:R0:W1:Y:S01]  /*0f30*/  MUFU.RSQ R7, R4 ;  /* 0x0000000400077308 */ /* 0x0000620000001400 */
[----:B------:R-:W-:-:S04]  /*0f40*/  IADD3 R8, PT, PT, R4, -0xd000000, RZ ;  /* 0xf300000004087810 */ /* 0x000fc80007ffe0ff */
[----:B------:R-:W-:-:S13]  /*0f50*/  ISETP.GT.U32.AND P0, PT, R8, 0x727fffff, PT ;  /* 0x727fffff0800780c */ /* 0x000fda0003f04070 */
[----:B01----:R-:W-:Y:S05]  /*0f60*/  @!P0 BRA `(.L_x_2) ;  /* 0x00000000000c8947 */ /* 0x003fea0003800000 */
[----:B------:R-:W-:-:S07]  /*0f70*/  MOV R8, 0xf90 ;  /* 0x00000f9000087802 */ /* 0x000fce0000000f00 */
[----:B------:R-:W-:Y:S05]  /*0f80*/  CALL.REL.NOINC `($__internal_1_$__cuda_sm20_sqrt_rn_f32_slowpath) ;  /* 0x0000000400f87944 */ /* 0x000fea0003c00000 */
[----:B------:R-:W-:Y:S05]  /*0f90*/  BRA `(.L_x_3) ;  /* 0x0000000000107947 */ /* 0x000fea0003800000 */
.L_x_2:
[----:B------:R-:W-:Y:S01]  /*0fa0*/  FMUL.FTZ R5, R4, R7 ;  /* 0x0000000704057220 */ /* 0x000fe20000410000 */
[----:B------:R-:W-:-:S03]  /*0fb0*/  FMUL.FTZ R7, R7, 0.5 ;  /* 0x3f00000007077820 */ /* 0x000fc60000410000 */
[----:B------:R-:W-:-:S04]  /*0fc0*/  FFMA R0, -R5, R5, R4 ;  /* 0x0000000505007223 */ /* 0x000fc80000000104 */
[----:B------:R-:W-:-:S07]  /*0fd0*/  FFMA R0, R0, R7, R5 ;  /* 0x0000000700007223 */ /* 0x000fce0000000005 */
.L_x_3:
[----:B------:R-:W-:-:S04]  /*0fe0*/  IADD3 R4, PT, PT, R0, 0x1800000, RZ ;  /* 0x0180000000047810 */ /* 0x000fc80007ffe0ff */
[----:B------:R-:W-:-:S04]  /*0ff0*/  LOP3.LUT R4, R4, 0x7f800000, RZ, 0xc0, !PT ;  /* 0x7f80000004047812 */ /* 0x000fc800078ec0ff */
[----:B------:R-:W-:-:S13]  /*1000*/  ISETP.GT.U32.AND P0, PT, R4, 0x1ffffff, PT ;  /* 0x01ffffff0400780c */ /* 0x000fda0003f04070 */
[----:B------:R-:W-:Y:S05]  /*1010*/  @P0 BRA `(.L_x_4) ;  /* 0x00000000000c0947 */ /* 0x000fea0003800000 */
[----:B------:R-:W-:-:S07]  /*1020*/  MOV R4, 0x1040 ;  /* 0x0000104000047802 */ /* 0x000fce0000000f00 */
[----:B------:R-:W-:Y:S05]  /*1030*/  CALL.REL.NOINC `($__internal_0_$__cuda_sm20_rcp_rn_f32_slowpath) ;  /* 0x0000000000fc7944 */ /* 0x000fea0003c00000 */
[----:B------:R-:W-:Y:S05]  /*1040*/  BRA `(.L_x_5) ;  /* 0x0000000000107947 */ /* 0x000fea0003800000 */
.L_x_4:
[----:B------:R-:W0:Y:S02]  /*1050*/  MUFU.RCP R5, R0 ;  /* 0x0000000000057308 */ /* 0x000e240000001000 */
[----:B0-----:R-:W-:-:S04]  /*1060*/  FFMA R4, R5, R0, -1 ;  /* 0xbf80000005047423 */ /* 0x001fc80000000000 */
[----:B------:R-:W-:-:S04]  /*1070*/  FADD.FTZ R4, -R4, -RZ ;  /* 0x800000ff04047221 */ /* 0x000fc80000010100 */
[----:B------:R-:W-:-:S07]  /*1080*/  FFMA R0, R5, R4, R5 ;  /* 0x0000000405007223 */ /* 0x000fce0000000005 */
.L_x_5:
[----:B------:R-:W0:Y:S01]  /*1090*/  LDCU.128 UR4, c[0x0][0x380] ;  /* 0x00007000ff0477ac */ /* 0x000e220008000c00 */
[----:B------:R-:W-:Y:S01]  /*10a0*/  HFMA2 R9, -RZ, RZ, 0, 0 ;  /* 0x00000000ff097431 */ /* 0x000fe200000001ff */
[----:B------:R-:W-:Y:S01]  /*10b0*/  MOV R8, 0x2000 ;  /* 0x0000200000087802 */ /* 0x000fe20000000f00 */
[----:B------:R-:W-:Y:S01]  /*10c0*/  IMAD.WIDE.U32 R4, R2, 0x4, RZ ;  /* 0x0000000402047825 */ /* 0x000fe200078e00ff */
[----:B------:R-:W1:Y:S02]  /*10d0*/  LDCU.128 UR12, c[0x0][0x390] ;  /* 0x00007200ff0c77ac */ /* 0x000e640008000c00 */
[----:B------:R-:W-:Y:S01]  /*10e0*/  LOP3.LUT R7, R4, 0x2000, RZ, 0xfc, !PT ;  /* 0x0000200004077812 */ /* 0x000fe200078efcff */
[----:B------:R-:W-:-:S03]  /*10f0*/  IMAD.WIDE.U32 R8, R3, 0x4, R8 ;  /* 0x0000000403087825 */ /* 0x000fc600078e0008 */
[C---:B0-----:R-:W-:Y:S02]  /*1100*/  IADD3 R10, P0, PT, R8.reuse, UR4, RZ ;  /* 0x00000004080a7c10 */ /* 0x041fe4000ff1e0ff */
[----:B------:R-:W-:Y:S02]  /*1110*/  IADD3 R3, P1, PT, R8, UR6, RZ ;  /* 0x0000000608037c10 */ /* 0x000fe4000ff3e0ff */
[C---:B-1----:R-:W-:Y:S02]  /*1120*/  IADD3 R4, P2, PT, R7.reuse, UR12, RZ ;  /* 0x0000000c07047c10 */ /* 0x042fe4000ff5e0ff */
[----:B------:R-:W-:Y:S02]  /*1130*/  IADD3 R8, P3, PT, R7, UR14, RZ ;  /* 0x0000000e07087c10 */ /* 0x000fe4000ff7e0ff */
[C---:B------:R-:W-:Y:S02]  /*1140*/  IADD3.X R11, PT, PT, R9.reuse, UR5, RZ, P0, !PT ;  /* 0x00000005090b7c10 */ /* 0x040fe400087fe4ff */
[----:B------:R-:W-:-:S02]  /*1150*/  IADD3.X R16, PT, PT, R9, UR7, RZ, P1, !PT ;  /* 0x0000000709107c10 */ /* 0x000fc40008ffe4ff */
[C---:B------:R-:W-:Y:S02]  /*1160*/  IADD3.X R15, PT, PT, R5.reuse, UR13, RZ, P2, !PT ;  /* 0x0000000d050f7c10 */ /* 0x040fe400097fe4ff */
[----:B------:R-:W-:-:S07]  /*1170*/  IADD3.X R9, PT, PT, R5, UR15, RZ, P3, !PT ;  /* 0x0000000f05097c10 */ /* 0x000fce0009ffe4ff */
.L_x_6:
[----:B0-----:R-:W2:Y:S01]  /*1180*/  LDG.E R7, desc[UR8][R10.64+-0x2000] ;  /* 0xffe000080a077981 */ /* 0x001ea2000c1e1900 */
[----:B------:R-:W-:-:S03]  /*1190*/  MOV R5, R15 ;  /* 0x0000000f00057202 */ /* 0x000fc60000000f00 */
[----:B------:R-:W3:Y:S04]  /*11a0*/  LDG.E R14, desc[UR8][R8.64+-0x2000] ;  /* 0xffe00008080e7981 */ /* 0x000ee8000c1e1900 */
[----:B------:R-:W3:Y:S01]  /*11b0*/  LDG.E R12, desc[UR8][R4.64+-0x2000] ;  /* 0xffe00008040c7981 */ /* 0x000ee2000c1e1900 */
[----:B------:R-:W-:Y:S01]  /*11c0*/  MOV R13, R16 ;  /* 0x00000010000d7202 */ /* 0x000fe20000000f00 */
[----:B--2---:R-:W-:-:S04]  /*11d0*/  FFMA R7, R6, -1.52587890625e-05, R7 ;  /* 0xb780000006077823 */ /* 0x004fc80000000007 */
[----:B------:R-:W-:-:S04]  /*11e0*/  FMUL R7, R7, R0 ;  /* 0x0000000007077220 */ /* 0x000fc80000400000 */
[----:B---3--:R-:W-:Y:S01]  /*11f0*/  FFMA R7, R7, R12, R14 ;  /* 0x0000000c07077223 */ /* 0x008fe2000000000e */
[----:B------:R-:W-:-:S05]  /*1200*/  MOV R12, R3 ;  /* 0x00000003000c7202 */ /* 0x000fca0000000f00 */
[----:B------:R0:W-:Y:S04]  /*1210*/  STG.E desc[UR8][R12.64+-0x2000], R7 ;  /* 0xffe000070c007986 */ /* 0x0001e8000c101908 */
[----:B------:R-:W2:Y:S04]  /*1220*/  LDG.E R3, desc[UR8][R10.64+-0x1000] ;  /* 0xfff000080a037981 */ /* 0x000ea8000c1e1900 */
[----:B------:R-:W3:Y:S04]  /*1230*/  LDG.E R14, desc[UR8][R4.64+-0x1000] ;  /* 0xfff00008040e7981 */ /* 0x000ee8000c1e1900 */
[----:B------:R-:W3:Y:S01]  /*1240*/  LDG.E R16, desc[UR8][R8.64+-0x1000] ;  /* 0xfff0000808107981 */ /* 0x000ee2000c1e1900 */
[----:B--2---:R-:W-:-:S04]  /*1250*/  FFMA R3, R6, -1.52587890625e-05, R3 ;  /* 0xb780000006037823 */ /* 0x004fc80000000003 */
[----:B------:R-:W-:-:S04]  /*1260*/  FMUL R3, R3, R0 ;  /* 0x0000000003037220 */ /* 0x000fc80000400000 */
[----:B---3--:R-:W-:-:S05]  /*1270*/  FFMA R3, R3, R14, R16 ;  /* 0x0000000e03037223 */ /* 0x008fca0000000010 */
        /* <DEDUP_REMOVED lines=8> */
[----:B0-----:R0:W3:Y:S04]  /*1300*/  LDG.E R7, desc[UR8][R10.64+0x1000] ;  /* 0x001000080a077981 */ /* 0x0010e8000c1e1900 */
[----:B------:R4:W5:Y:S04]  /*1310*/  LDG.E R14, desc[UR8][R4.64+0x1000] ;  /* 0x00100008040e7981 */ /* 0x000968000c1e1900 */
[----:B------:R2:W5:Y:S01]  /*1320*/  LDG.E R16, desc[UR8][R8.64+0x1000] ;  /* 0x0010000808107981 */ /* 0x000562000c1e1900 */
[----:B------:R-:W-:-:S02]  /*1330*/  ISETP.GE.U32.AND P0, PT, R2, 0xf000, PT ;  /* 0x0000f0000200780c */ /* 0x000fc40003f06070 */
[----:B0-----:R-:W-:Y:S02]  /*1340*/  IADD3 R10, P1, PT, R10, 0x4000, RZ ;  /* 0x000040000a0a7810 */ /* 0x001fe40007f3e0ff */
[----:B-1----:R-:W-:Y:S02]  /*1350*/  IADD3 R3, P2, PT, R12, 0x4000, RZ ;  /* 0x000040000c037810 */ /* 0x002fe40007f5e0ff */
[----:B----4-:R-:W-:Y:S02]  /*1360*/  IADD3 R4, P3, PT, R4, 0x4000, RZ ;  /* 0x0000400004047810 */ /* 0x010fe40007f7e0ff */
[----:B--2---:R-:W-:Y:S02]  /*1370*/  IADD3 R8, P4, PT, R8, 0x4000, RZ ;  /* 0x0000400008087810 */ /* 0x004fe40007f9e0ff */
[----:B------:R-:W-:Y:S02]  /*1380*/  IADD3.X R11, PT, PT, RZ, R11, RZ, P1, !PT ;  /* 0x0000000bff0b7210 */ /* 0x000fe40000ffe4ff */
[----:B------:R-:W-:-:S02]  /*1390*/  IADD3 R2, PT, PT, R2, 0x1000, RZ ;  /* 0x0000100002027810 */ /* 0x000fc40007ffe0ff */
[----:B------:R-:W-:Y:S02]  /*13a0*/  IADD3.X R15, PT, PT, RZ, R5, RZ, P3, !PT ;  /* 0x00000005ff0f7210 */ /* 0x000fe40001ffe4ff */
[----:B------:R-:W-:Y:S01]  /*13b0*/  IADD3.X R9, PT, PT, RZ, R9, RZ, P4, !PT ;  /* 0x00000009ff097210 */ /* 0x000fe200027fe4ff */
[----:B---3--:R-:W-:-:S04]  /*13c0*/  FFMA R7, R6, -1.52587890625e-05, R7 ;  /* 0xb780000006077823 */ /* 0x008fc80000000007 */
[----:B------:R-:W-:-:S04]  /*13d0*/  FMUL R7, R7, R0 ;  /* 0x0000000007077220 */ /* 0x000fc80000400000 */
[----:B-----5:R-:W-:-:S05]  /*13e0*/  FFMA R7, R7, R14, R16 ;  /* 0x0000000e07077223 */ /* 0x020fca0000000010 */
[----:B------:R0:W-:Y:S01]  /*13f0*/  STG.E desc[UR8][R12.64+0x1000], R7 ;  /* 0x001000070c007986 */ /* 0x0001e2000c101908 */
[----:B------:R-:W-:Y:S01]  /*1400*/  IADD3.X R16, PT, PT, RZ, R13, RZ, P2, !PT ;  /* 0x0000000dff107210 */ /* 0x000fe200017fe4ff */
[----:B------:R-:W-:Y:S06]  /*1410*/  @!P0 BRA `(.L_x_6) ;  /* 0xfffffffc00588947 */ /* 0x000fec000383ffff */
[----:B------:R-:W-:Y:S05]  /*1420*/  EXIT ;  /* 0x000000000000794d */ /* 0x000fea0003800000 */
        .weak           $__internal_0_$__cuda_sm20_rcp_rn_f32_slowpath
        .type           $__internal_0_$__cuda_sm20_rcp_rn_f32_slowpath,@function
        .size           $__internal_0_$__cuda_sm20_rcp_rn_f32_slowpath,($__internal_1_$__cuda_sm20_sqrt_rn_f32_slowpath - $__internal_0_$__cuda_sm20_rcp_rn_f32_slowpath)
$__internal_0_$__cuda_sm20_rcp_rn_f32_slowpath:
[----:B------:R-:W-:-:S04]  /*1430*/  SHF.L.U32 R5, R0, 0x1, RZ ;  /* 0x0000000100057819 */ /* 0x000fc800000006ff */
[----:B------:R-:W-:-:S04]  /*1440*/  SHF.R.U32.HI R11, RZ, 0x18, R5 ;  /* 0x00000018ff0b7819 */ /* 0x000fc80000011605 */
[----:B------:R-:W-:-:S13]  /*1450*/  ISETP.NE.U32.AND P0, PT, R11, RZ, PT ;  /* 0x000000ff0b00720c */ /* 0x000fda0003f05070 */
[----:B------:R-:W-:Y:S05]  /*1460*/  @P0 BRA `(.L_x_7) ;  /* 0x00000000002c0947 */ /* 0x000fea0003800000 */
[----:B------:R-:W-:-:S04]  /*1470*/  SHF.L.U32 R5, R0, 0x1, RZ ;  /* 0x0000000100057819 */ /* 0x000fc800000006ff */
[----:B------:R-:W-:-:S13]  /*1480*/  ISETP.NE.AND P0, PT, R5, RZ, PT ;  /* 0x000000ff0500720c */ /* 0x000fda0003f05270 */
[----:B------:R0:W1:Y:S01]  /*1490*/  @!P0 MUFU.RCP R5, R0 ;  /* 0x0000000000058308 */ /* 0x0000620000001000 */
[----:B------:R-:W-:Y:S05]  /*14a0*/  @!P0 BRA `(.L_x_8) ;  /* 0x0000000000a48947 */ /* 0x000fea0003800000 */
[----:B------:R-:W-:-:S04]  /*14b0*/  FFMA R7, R0, 1.84467440737095516160e+19, RZ ;  /* 0x5f80000000077823 */ /* 0x000fc800000000ff */
[----:B0-----:R-:W1:Y:S02]  /*14c0*/  MUFU.RCP R0, R7 ;  /* 0x0000000700007308 */ /* 0x001e640000001000 */
[----:B-1----:R-:W-:-:S04]  /*14d0*/  FFMA R5, R7, R0, -1 ;  /* 0xbf80000007057423 */ /* 0x002fc80000000000 */
[----:B------:R-:W-:-:S04]  /*14e0*/  FADD.FTZ R5, -R5, -RZ ;  /* 0x800000ff05057221 */ /* 0x000fc80000010100 */
[----:B------:R-:W-:-:S04]  /*14f0*/  FFMA R0, R0, R5, R0 ;  /* 0x0000000500007223 */ /* 0x000fc80000000000 */
[----:B------:R-:W-:Y:S01]  /*1500*/  FFMA R5, R0, 1.84467440737095516160e+19, RZ ;  /* 0x5f80000000057823 */ /* 0x000fe200000000ff */
[----:B------:R-:W-:Y:S06]  /*1510*/  BRA `(.L_x_8) ;  /* 0x0000000000887947 */ /* 0x000fec0003800000 */
.L_x_7:
[----:B------:R-:W-:-:S04]  /*1520*/  IADD3 R13, PT, PT, R11, -0xfd, RZ ;  /* 0xffffff030b0d7810 */ /* 0x000fc80007ffe0ff */
[----:B------:R-:W-:-:S13]  /*1530*/  ISETP.GT.U32.AND P0, PT, R13, 0x1, PT ;  /* 0x000000010d00780c */ /* 0x000fda0003f04070 */
[----:B------:R-:W-:Y:S05]  /*1540*/  @P0 BRA `(.L_x_9) ;  /* 0x0000000000780947 */ /* 0x000fea0003800000 */
[----:B------:R-:W-:Y:S02]  /*1550*/  LOP3.LUT R5, R0, 0x7fffff, RZ, 0xc0, !PT ;  /* 0x007fffff00057812 */ /* 0x000fe400078ec0ff */
[----:B------:R-:W-:Y:S02]  /*1560*/  MOV R10, 0x3 ;  /* 0x00000003000a7802 */ /* 0x000fe40000000f00 */
[----:B------:R-:W-:Y:S02]  /*1570*/  LOP3.LUT R5, R5, 0x3f800000, RZ, 0xfc, !PT ;  /* 0x3f80000005057812 */ /* 0x000fe400078efcff */
[----:B------:R-:W-:Y:S02]  /*1580*/  SHF.L.U32 R10, R10, R13, RZ ;  /* 0x0000000d0a0a7219 */ /* 0x000fe400000006ff */
[----:B------:R-:W0:Y:S02]  /*1590*/  MUFU.RCP R8, R5 ;  /* 0x0000000500087308 */ /* 0x000e240000001000 */
[----:B0-----:R-:W-:-:S04]  /*15a0*/  FFMA R7, R5, R8, -1 ;  /* 0xbf80000005077423 */ /* 0x001fc80000000008 */
[----:B------:R-:W-:-:S04]  /*15b0*/  FADD.FTZ R7, -R7, -RZ ;  /* 0x800000ff07077221 */ /* 0x000fc80000010100 */
[CCC-:B------:R-:W-:Y:S01]  /*15c0*/  FFMA.RM R9, R8.reuse, R7.reuse, R8.reuse ;  /* 0x0000000708097223 */ /* 0x1c0fe20000004008 */
[----:B------:R-:W-:-:S04]  /*15d0*/  FFMA.RP R8, R8, R7, R8 ;  /* 0x0000000708087223 */ /* 0x000fc80000008008 */
[C---:B------:R-:W-:Y:S02]  /*15e0*/  LOP3.LUT R7, R9.reuse, 0x7fffff, RZ, 0xc0, !PT ;  /* 0x007fffff09077812 */ /* 0x040fe400078ec0ff */
[----:B------:R-:W-:Y:S02]  /*15f0*/  FSETP.NEU.FTZ.AND P0, PT, R9, R8, PT ;  /* 0x000000080900720b */ /* 0x000fe40003f1d000 */
[----:B------:R-:W-:Y:S02]  /*1600*/  LOP3.LUT R7, R7, 0x800000, RZ, 0xfc, !PT ;  /* 0x0080000007077812 */ /* 0x000fe400078efcff */
[----:B------:R-:W-:Y:S02]  /*1610*/  SEL R8, RZ, 0xffffffff, !P0 ;  /* 0xffffffffff087807 */ /* 0x000fe40004000000 */
[----:B------:R-:W-:Y:S02]  /*1620*/  LOP3.LUT R10, R10, R7, RZ, 0xc0, !PT ;  /* 0x000000070a0a7212 */ /* 0x000fe400078ec0ff */
[----:B------:R-:W-:-:S02]  /*1630*/  IADD3 R8, PT, PT, -R8, RZ, RZ ;  /* 0x000000ff08087210 */ /* 0x000fc40007ffe1ff */
[-C--:B------:R-:W-:Y:S02]  /*1640*/  SHF.R.U32.HI R10, RZ, R13.reuse, R10 ;  /* 0x0000000dff0a7219 */ /* 0x080fe4000001160a */
[----:B------:R-:W-:Y:S02]  /*1650*/  LOP3.LUT P1, RZ, R8, R13, R7, 0xf8, !PT ;  /* 0x0000000d08ff7212 */ /* 0x000fe4000782f807 */
[C---:B------:R-:W-:Y:S02]  /*1660*/  LOP3.LUT P0, RZ, R10.reuse, 0x1, RZ, 0xc0, !PT ;  /* 0x000000010aff7812 */ /* 0x040fe4000780c0ff */
[----:B------:R-:W-:Y:S02]  /*1670*/  LOP3.LUT P2, RZ, R10, 0x2, RZ, 0xc0, !PT ;  /* 0x000000020aff7812 */ /* 0x000fe4000784c0ff */
[----:B------:R-:W-:Y:S02]  /*1680*/  IADD3 R8, PT, PT, R11, -0xfc, RZ ;  /* 0xffffff040b087810 */ /* 0x000fe40007ffe0ff */
[----:B------:R-:W-:-:S02]  /*1690*/  PLOP3.LUT P0, PT, P0, P1, P2, 0xe0, 0x0 ;  /* 0x000000000000781c */ /* 0x000fc40000703c20 */
[----:B------:R-:W-:Y:S02]  /*16a0*/  LOP3.LUT P1, RZ, R0, 0x7fffff, RZ, 0xc0, !PT ;  /* 0x007fffff00ff7812 */ /* 0x000fe4000782c0ff */
[----:B------:R-:W-:-:S04]  /*16b0*/  SEL R5, RZ, 0x1, !P0 ;  /* 0x00000001ff057807 */ /* 0x000fc80004000000 */
[----:B------:R-:W-:-:S04]  /*16c0*/  IADD3 R5, PT, PT, -R5, RZ, RZ ;  /* 0x000000ff05057210 */ /* 0x000fc80007ffe1ff */
[----:B------:R-:W-:Y:S02]  /*16d0*/  ISETP.GE.AND P0, PT, R5, RZ, PT ;  /* 0x000000ff0500720c */ /* 0x000fe40003f06270 */
[----:B------:R-:W-:-:S11]  /*16e0*/  SHF.R.U32.HI R5, RZ, R8, R7 ;  /* 0x00000008ff057219 */ /* 0x000fd60000011607 */
[----:B------:R-:W-:-:S04]  /*16f0*/  @!P0 IADD3 R5, PT, PT, R5, 0x1, RZ ;  /* 0x0000000105058810 */ /* 0x000fc80007ffe0ff */
[----:B------:R-:W-:-:S04]  /*1700*/  @!P1 SHF.L.U32 R5, R5, 0x1, RZ ;  /* 0x0000000105059819 */ /* 0x000fc800000006ff */
[----:B------:R-:W-:Y:S01]  /*1710*/  LOP3.LUT R5, R5, 0x80000000, R0, 0xf8, !PT ;  /* 0x8000000005057812 */ /* 0x000fe200078ef800 */
[----:B------:R-:W-:Y:S06]  /*1720*/  BRA `(.L_x_8) ;  /* 0x0000000000047947 */ /* 0x000fec0003800000 */
.L_x_9:
[----:B------:R2:W3:Y:S02]  /*1730*/  MUFU.RCP R5, R0 ;  /* 0x0000000000057308 */ /* 0x0004e40000001000 */
.L_x_8:
[----:B0123--:R-:W-:Y:S01]  /*1740*/  MOV R0, R5 ;  /* 0x0000000500007202 */ /* 0x00ffe20000000f00 */
[----:B------:R-:W-:-:S04]  /*1750*/  HFMA2 R5, -RZ, RZ, 0, 0 ;  /* 0x00000000ff057431 */ /* 0x000fc800000001ff */
[----:B------:R-:W-:Y:S05]  /*1760*/  RET.REL.NODEC R4 `(_Z16layernorm_kernelPfS_S_S_) ;  /* 0xffffffe804247950 */ /* 0x000fea0003c3ffff */
        .weak           $__internal_1_$__cuda_sm20_sqrt_rn_f32_slowpath
        .type           $__internal_1_$__cuda_sm20_sqrt_rn_f32_slowpath,@function
        .size           $__internal_1_$__cuda_sm20_sqrt_rn_f32_slowpath,(.L_x_13 - $__internal_1_$__cuda_sm20_sqrt_rn_f32_slowpath)
$__internal_1_$__cuda_sm20_sqrt_rn_f32_slowpath:
[----:B------:R-:W-:-:S13]  /*1770*/  LOP3.LUT P0, RZ, R4, 0x7fffffff, RZ, 0xc0, !PT ;  /* 0x7fffffff04ff7812 */ /* 0x000fda000780c0ff */
[----:B------:R-:W-:Y:S05]  /*1780*/  @!P0 BRA `(.L_x_10) ;  /* 0x0000000000488947 */ /* 0x000fea0003800000 */
[----:B------:R-:W-:Y:S02]  /*1790*/  FSETP.GEU.FTZ.AND P0, PT, R4, RZ, PT ;  /* 0x000000ff0400720b */ /* 0x000fe40003f1e000 */
[----:B------:R-:W-:-:S11]  /*17a0*/  MOV R0, R4 ;  /* 0x0000000400007202 */ /* 0x000fd60000000f00 */
[----:B------:R-:W-:Y:S01]  /*17b0*/  @!P0 MOV R4, 0x7fffffff ;  /* 0x7fffffff00048802 */ /* 0x000fe20000000f00 */
[----:B------:R-:W-:Y:S06]  /*17c0*/  @!P0 BRA `(.L_x_10) ;  /* 0x0000000000388947 */ /* 0x000fec0003800000 */
[----:B------:R-:W-:-:S13]  /*17d0*/  FSETP.GTU.FTZ.AND P0, PT, |R0|, +INF , PT ;  /* 0x7f8000000000780b */ /* 0x000fda0003f1c200 */
[----:B------:R-:W-:Y:S01]  /*17e0*/  @P0 FADD.FTZ R4, R0, 1 ;  /* 0x3f80000000040421 */ /* 0x000fe20000010000 */
[----:B------:R-:W-:Y:S06]  /*17f0*/  @P0 BRA `(.L_x_10) ;  /* 0x00000000002c0947 */ /* 0x000fec0003800000 */
[----:B------:R-:W-:-:S13]  /*1800*/  FSETP.NEU.FTZ.AND P0, PT, |R0|, +INF , PT ;  /* 0x7f8000000000780b */ /* 0x000fda0003f1d200 */
[----:B------:R-:W-:Y:S01]  /*1810*/  @!P0 MOV R4, R0 ;  /* 0x0000000000048202 */ /* 0x000fe20000000f00 */
[----:B------:R-:W-:Y:S06]  /*1820*/  @!P0 BRA `(.L_x_10) ;  /* 0x0000000000208947 */ /* 0x000fec0003800000 */
[----:B------:R-:W-:-:S04]  /*1830*/  FFMA R0, R0, 1.84467440737095516160e+19, RZ ;  /* 0x5f80000000007823 */ /* 0x000fc800000000ff */
[----:B------:R-:W0:Y:S02]  /*1840*/  MUFU.RSQ R5, R0 ;  /* 0x0000000000057308 */ /* 0x000e240000001400 */
[----:B0-----:R-:W-:Y:S01]  /*1850*/  FMUL.FTZ R7, R0, R5 ;  /* 0x0000000500077220 */ /* 0x001fe20000410000 */
[----:B------:R-:W-:-:S03]  /*1860*/  FMUL.FTZ R5, R5, 0.5 ;  /* 0x3f00000005057820 */ /* 0x000fc60000410000 */
[----:B------:R-:W-:-:S04]  /*1870*/  FADD.FTZ R4, -R7, -RZ ;  /* 0x800000ff07047221 */ /* 0x000fc80000010100 */
[----:B------:R-:W-:-:S04]  /*1880*/  FFMA R4, R7, R4, R0 ;  /* 0x0000000407047223 */ /* 0x000fc80000000000 */
[----:B------:R-:W-:-:S04]  /*1890*/  FFMA R4, R4, R5, R7 ;  /* 0x0000000504047223 */ /* 0x000fc80000000007 */
[----:B------:R-:W-:-:S07]  /*18a0*/  FMUL.FTZ R4, R4, 2.3283064365386962891e-10 ;  /* 0x2f80000004047820 */ /* 0x000fce0000410000 */
.L_x_10:
[----:B------:R-:W-:Y:S01]  /*18b0*/  HFMA2 R5, -RZ, RZ, 0, 0 ;  /* 0x00000000ff057431 */ /* 0x000fe200000001ff */
[----:B------:R-:W-:Y:S02]  /*18c0*/  MOV R0, R4 ;  /* 0x0000000400007202 */ /* 0x000fe40000000f00 */
[----:B------:R-:W-:-:S04]  /*18d0*/  MOV R4, R8 ;  /* 0x0000000800047202 */ /* 0x000fc80000000f00 */
[----:B------:R-:W-:Y:S05]  /*18e0*/  RET.REL.NODEC R4 `(_Z16layernorm_kernelPfS_S_S_) ;  /* 0xffffffe404c47950 */ /* 0x000fea0003c3ffff */
.L_x_11:
[----:B------:R-:W-:-:S00]  /*18f0*/  BRA `(.L_x_11) ;  /* 0xfffffffc00fc7947 */ /* 0x000fc0000383ffff */
[----:B------:R-:W-:-:S00]  /*1900*/  NOP ;  /* 0x0000000000007918 */ /* 0x000fc00000000000 */
[----:B------:R-:W-:-:S00]  /*1910*/  NOP ;  /* 0x0000000000007918 */ /* 0x000fc00000000000 */
[----:B------:R-:W-:-:S00]  /*1920*/  NOP ;  /* 0x0000000000007918 */ /* 0x000fc00000000000 */
[----:B------:R-:W-:-:S00]  /*1930*/  NOP ;  /* 0x0000000000007918 */ /* 0x000fc00000000000 */
[----:B------:R-:W-:-:S00]  /*1940*/  NOP ;  /* 0x0000000000007918 */ /* 0x000fc00000000000 */
[----:B------:R-:W-:-:S00]  /*1950*/  NOP ;  /* 0x0000000000007918 */ /* 0x000fc00000000000 */
[----:B------:R-:W-:-:S00]  /*1960*/  NOP ;  /* 0x0000000000007918 */ /* 0x000fc00000000000 */
[----:B------:R-:W-:-:S00]  /*1970*/  NOP ;  /* 0x0000000000007918 */ /* 0x000fc00000000000 */
.L_x_13:


//--------------------- .nv.shared._Z16layernorm_kernelPfS_S_S_ --------------------------
	.section	.nv.shared._Z16layernorm_kernelPfS_S_S_,"aw",@nobits
	.sectionflags	@""
	.align	4
.nv.shared._Z16layernorm_kernelPfS_S_S_:
	.zero		9216


//--------------------- .nv.shared.reserved.0     --------------------------
	.section	.nv.shared.reserved.0,"aw",@nobits
	.weak		__nv_reservedSMEM_offset_0_alias
	.size		__nv_reservedSMEM_offset_0_alias, 0, 64
	.other		__nv_reservedSMEM_offset_0_alias,@"STO_CUDA_RESERVED_SHARED STV_DEFAULT"
__nv_reservedSMEM_offset_0_alias:
	.zero		0
	.zero		64


//--------------------- .nv.constant0._Z16layernorm_kernelPfS_S_S_ --------------------------
	.section	.nv.constant0._Z16layernorm_kernelPfS_S_S_,"a",@progbits
	.sectionflags	@""
	.align	4
.nv.constant0._Z16layernorm_kernelPfS_S_S_:
	.zero		928


//--------------------- SYMBOLS --------------------------

	.type		.nv.reservedSmem.offset0,@object
	.size		.nv.reservedSmem.offset0,0x4
	.type		.nv.reservedSmem.cap,@object
	.size		.nv.reservedSmem.cap,0x4
